	.headerflags	@"EF_CUDA_TEXMODE_UNIFIED EF_CUDA_64BIT_ADDRESS EF_CUDA_ACCELERATORS EF_CUDA_SM90 EF_CUDA_VIRTUAL_SM(EF_CUDA_SM90)"
	.elftype	@"ET_EXEC"


//--------------------- .nv.info                  --------------------------
	.section	.nv.info,"",@"SHT_CUDA_INFO"
	.align	4


	//----- nvinfo : EIATTR_REGCOUNT
	.align		4
        /*0000*/ 	.byte	0x04, 0x2f
        /*0002*/ 	.short	(.L_1 - .L_0)
	.align		4
.L_0:
        /*0004*/ 	.word	index@(triton_poi_fused_cat_103)
        /*0008*/ 	.word	0x00000014


	//----- nvinfo : EIATTR_MIN_STACK_SIZE
	.align		4
.L_1:
        /*000c*/ 	.byte	0x04, 0x12
        /*000e*/ 	.short	(.L_3 - .L_2)
	.align		4
.L_2:
        /*0010*/ 	.word	index@(triton_poi_fused_cat_103)
        /*0014*/ 	.word	0x00000000


	//----- nvinfo : EIATTR_FRAME_SIZE
	.align		4
.L_3:
        /*0018*/ 	.byte	0x04, 0x11
        /*001a*/ 	.short	(.L_5 - .L_4)
	.align		4
.L_4:
        /*001c*/ 	.word	index@(triton_poi_fused_cat_103)
        /*0020*/ 	.word	0x00000000


	//----- nvinfo : EIATTR_MIN_STACK_SIZE
	.align		4
.L_5:
        /*0024*/ 	.byte	0x04, 0x12
        /*0026*/ 	.short	(.L_7 - .L_6)
	.align		4
.L_6:
        /*0028*/ 	.word	index@(triton_poi_fused_cat_103)
        /*002c*/ 	.word	0x00000000
.L_7:


//--------------------- .nv.info.triton_poi_fused_cat_103 --------------------------
	.section	.nv.info.triton_poi_fused_cat_103,"",@"SHT_CUDA_INFO"
	.sectionflags	@""
	.align	4


	//----- nvinfo : EIATTR_CUDA_API_VERSION
	.align		4
        /*0000*/ 	.byte	0x04, 0x37
        /*0002*/ 	.short	(.L_9 - .L_8)
.L_8:
        /*0004*/ 	.word	0x0000007c


	//----- nvinfo : EIATTR_KPARAM_INFO
	.align		4
.L_9:
        /*0008*/ 	.byte	0x04, 0x17
        /*000a*/ 	.short	(.L_11 - .L_10)
.L_10:
        /*000c*/ 	.word	0x00000000
        /*0010*/ 	.short	0x0005
        /*0012*/ 	.short	0x0028
        /*0014*/ 	.byte	0x00, 0xf0, 0x11, 0x00


	//----- nvinfo : EIATTR_KPARAM_INFO
	.align		4
.L_11:
        /*0018*/ 	.byte	0x04, 0x17
        /*001a*/ 	.short	(.L_13 - .L_12)
.L_12:
        /*001c*/ 	.word	0x00000000
        /*0020*/ 	.short	0x0004
        /*0022*/ 	.short	0x0020
        /*0024*/ 	.byte	0x00, 0xf4, 0x21, 0x00


	//----- nvinfo : EIATTR_KPARAM_INFO
	.align		4
.L_13:
        /*0028*/ 	.byte	0x04, 0x17
        /*002a*/ 	.short	(.L_15 - .L_14)
.L_14:
        /*002c*/ 	.word	0x00000000
        /*0030*/ 	.short	0x0003
        /*0032*/ 	.short	0x0018
        /*0034*/ 	.byte	0x00, 0xf4, 0x21, 0x00


	//----- nvinfo : EIATTR_KPARAM_INFO
	.align		4
.L_15:
        /*0038*/ 	.byte	0x04, 0x17
        /*003a*/ 	.short	(.L_17 - .L_16)
.L_16:
        /*003c*/ 	.word	0x00000000
        /*0040*/ 	.short	0x0002
        /*0042*/ 	.short	0x0010
        /*0044*/ 	.byte	0x00, 0xf4, 0x21, 0x00


	//----- nvinfo : EIATTR_KPARAM_INFO
	.align		4
.L_17:
        /*0048*/ 	.byte	0x04, 0x17
        /*004a*/ 	.short	(.L_19 - .L_18)
.L_18:
        /*004c*/ 	.word	0x00000000
        /*0050*/ 	.short	0x0001
        /*0052*/ 	.short	0x0008
        /*0054*/ 	.byte	0x00, 0xf4, 0x21, 0x00


	//----- nvinfo : EIATTR_KPARAM_INFO
	.align		4
.L_19:
        /*0058*/ 	.byte	0x04, 0x17
        /*005a*/ 	.short	(.L_21 - .L_20)
.L_20:
        /*005c*/ 	.word	0x00000000
        /*0060*/ 	.short	0x0000
        /*0062*/ 	.short	0x0000
        /*0064*/ 	.byte	0x00, 0xf4, 0x21, 0x00


	//----- nvinfo : EIATTR_SPARSE_MMA_MASK
	.align		4
.L_21:
        /*0068*/ 	.byte	0x03, 0x50
        /*006a*/ 	.short	0x0000


	//----- nvinfo : EIATTR_MAXREG_COUNT
	.align		4
        /*006c*/ 	.byte	0x03, 0x1b
        /*006e*/ 	.short	0x00ff


	//----- nvinfo : EIATTR_EXIT_INSTR_OFFSETS
	.align		4
        /*0070*/ 	.byte	0x04, 0x1c
        /*0072*/ 	.short	(.L_23 - .L_22)


	//   ....[0]....
.L_22:
        /*0074*/ 	.word	0x000001f0


	//   ....[1]....
        /*0078*/ 	.word	0x00000210


	//----- nvinfo : EIATTR_REQNTID
	.align		4
.L_23:
        /*007c*/ 	.byte	0x04, 0x10
        /*007e*/ 	.short	(.L_25 - .L_24)
.L_24:
        /*0080*/ 	.word	0x00000080
        /*0084*/ 	.word	0x00000001
        /*0088*/ 	.word	0x00000001


	//----- nvinfo : EIATTR_CBANK_PARAM_SIZE
	.align		4
.L_25:
        /*008c*/ 	.byte	0x03, 0x19
        /*008e*/ 	.short	0x002c


	//----- nvinfo : EIATTR_PARAM_CBANK
	.align		4
        /*0090*/ 	.byte	0x04, 0x0a
        /*0092*/ 	.short	(.L_27 - .L_26)
	.align		4
.L_26:
        /*0094*/ 	.word	index@(.nv.constant0.triton_poi_fused_cat_103)
        /*0098*/ 	.short	0x0210
        /*009a*/ 	.short	0x002c


	//----- nvinfo : EIATTR_SW_WAR
	.align		4
.L_27:
        /*009c*/ 	.byte	0x04, 0x36
        /*009e*/ 	.short	(.L_29 - .L_28)
.L_28:
        /*00a0*/ 	.word	0x00000008
.L_29:


//--------------------- .nv.callgraph             --------------------------
	.section	.nv.callgraph,"",@"SHT_CUDA_CALLGRAPH"
	.align	4
	.sectionentsize	8
	.align		4
        /*0000*/ 	.word	0x00000000
	.align		4
        /*0004*/ 	.word	0xffffffff
	.align		4
        /*0008*/ 	.word	0x00000000
	.align		4
        /*000c*/ 	.word	0xfffffffe
	.align		4
        /*0010*/ 	.word	0x00000000
	.align		4
        /*0014*/ 	.word	0xfffffffd
	.align		4
        /*0018*/ 	.word	0x00000000
	.align		4
        /*001c*/ 	.word	0xfffffffc


//--------------------- .text.triton_poi_fused_cat_103 --------------------------
	.section	.text.triton_poi_fused_cat_103,"ax",@progbits
	.align	128
        .global         triton_poi_fused_cat_103
        .type           triton_poi_fused_cat_103,@function
        .size           triton_poi_fused_cat_103,(.L_x_1 - triton_poi_fused_cat_103)
        .other          triton_poi_fused_cat_103,@"STO_CUDA_ENTRY STV_DEFAULT"
triton_poi_fused_cat_103:
.text.triton_poi_fused_cat_103:
[----:B------:R-:W0:Y:S02]  /*0000*/  LDC R1, c[0x0][0x28] ;  /* 0x00000a00ff017b82 */ /* 0x000e240000000800 */
[----:B------:R-:W1:Y:S01]  /*0010*/  S2R R0, SR_TID.X ;  /* 0x0000000000007919 */ /* 0x000e620000002100 */
[----:B------:R-:W2:Y:S01]  /*0020*/  LDC.64 R6, c[0x0][0x210] ;  /* 0x00008400ff067b82 */ /* 0x000ea20000000a00 */
[----:B------:R-:W-:Y:S01]  /*0030*/  ULDC.64 UR4, c[0x0][0x208] ;  /* 0x0000820000047ab9 */ /* 0x000fe20000000a00 */
[----:B------:R-:W3:Y:S06]  /*0040*/  S2R R5, SR_CTAID.X ;  /* 0x0000000000057919 */ /* 0x000eec0000002500 */
[----:B------:R-:W4:Y:S08]  /*0050*/  LDC.64 R8, c[0x0][0x218] ;  /* 0x00008600ff087b82 */ /* 0x000f300000000a00 */
[----:B------:R-:W5:Y:S01]  /*0060*/  LDC.64 R10, c[0x0][0x220] ;  /* 0x00008800ff0a7b82 */ /* 0x000f620000000a00 */
[----:B-1----:R-:W-:-:S05]  /*0070*/  LOP3.LUT R0, R0, 0x7f, RZ, 0xc0, !PT ;  /* 0x0000007f00007812 */ /* 0x002fca00078ec0ff */
[----:B---3--:R-:W-:Y:S02]  /*0080*/  IMAD R5, R5, 0x80, R0 ;  /* 0x0000008005057824 */ /* 0x008fe400078e0200 */
[----:B------:R-:W-:Y:S02]  /*0090*/  IMAD.MOV.U32 R0, RZ, RZ, RZ ;  /* 0x000000ffff007224 */ /* 0x000fe400078e00ff */
[C---:B--2---:R-:W-:Y:S01]  /*00a0*/  IMAD.WIDE R6, R5.reuse, 0x4, R6 ;  /* 0x0000000405067825 */ /* 0x044fe200078e0206 */
[----:B------:R-:W-:-:S13]  /*00b0*/  ISETP.GE.AND P0, PT, R5, 0x200, PT ;  /* 0x000002000500780c */ /* 0x000fda0003f06270 */
[----:B------:R4:W2:Y:S01]  /*00c0*/  @!P0 LDG.E R0, desc[UR4][R6.64] ;  /* 0x0000000406008981 */ /* 0x0008a2000c1e1900 */
[----:B------:R-:W-:-:S04]  /*00d0*/  SHF.R.S32.HI R2, RZ, 0x1f, R5 ;  /* 0x0000001fff027819 */ /* 0x000fc80000011405 */
[----:B------:R-:W-:Y:S02]  /*00e0*/  LEA.HI R4, R2, R5, RZ, 0x7 ;  /* 0x0000000502047211 */ /* 0x000fe400078f38ff */
[----:B------:R-:W1:Y:S02]  /*00f0*/  LDC.64 R2, c[0x0][0x228] ;  /* 0x00008a00ff027b82 */ /* 0x000e640000000a00 */
[----:B------:R-:W-:Y:S02]  /*0100*/  LOP3.LUT R14, R4, 0xffffff80, RZ, 0xc0, !PT ;  /* 0xffffff80040e7812 */ /* 0x000fe400078ec0ff */
[----:B------:R-:W-:Y:S02]  /*0110*/  SHF.R.S32.HI R12, RZ, 0x7, R4 ;  /* 0x00000007ff0c7819 */ /* 0x000fe40000011404 */
[----:B------:R-:W-:Y:S02]  /*0120*/  IADD3 R13, R5, -R14, RZ ;  /* 0x8000000e050d7210 */ /* 0x000fe40007ffe0ff */
[----:B------:R-:W3:Y:S03]  /*0130*/  LDC.64 R4, c[0x0][0x230] ;  /* 0x00008c00ff047b82 */ /* 0x000ee60000000a00 */
[----:B------:R-:W-:-:S04]  /*0140*/  IMAD R13, R12, 0xf80, R13 ;  /* 0x00000f800c0d7824 */ /* 0x000fc800078e020d */
[----:B------:R-:W-:Y:S02]  /*0150*/  IMAD.IADD R15, R14, 0x1, R13 ;  /* 0x000000010e0f7824 */ /* 0x000fe400078e020d */
[----:B----4-:R-:W-:-:S03]  /*0160*/  IMAD.WIDE R6, R13, 0x4, R8 ;  /* 0x000000040d067825 */ /* 0x010fc600078e0208 */
[----:B------:R-:W-:Y:S01]  /*0170*/  IADD3 R17, R14, R15, RZ ;  /* 0x0000000f0e117210 */ /* 0x000fe20007ffe0ff */
[----:B-----5:R-:W-:-:S04]  /*0180*/  IMAD.WIDE R8, R15, 0x4, R10 ;  /* 0x000000040f087825 */ /* 0x020fc800078e020a */
[----:B-1----:R-:W-:Y:S01]  /*0190*/  IMAD.WIDE R2, R17, 0x4, R2 ;  /* 0x0000000411027825 */ /* 0x002fe200078e0202 */
[----:B------:R-:W-:-:S05]  /*01a0*/  IADD3 R17, R14, R17, RZ ;  /* 0x000000110e117210 */ /* 0x000fca0007ffe0ff */
[----:B---3--:R-:W-:Y:S01]  /*01b0*/  IMAD.WIDE R4, R17, 0x4, R4 ;  /* 0x0000000411047825 */ /* 0x008fe200078e0204 */
[----:B--2---:R1:W-:Y:S04]  /*01c0*/  @!P0 STG.E desc[UR4][R6.64], R0 ;  /* 0x0000000006008986 */ /* 0x0043e8000c101904 */
[----:B------:R1:W-:Y:S04]  /*01d0*/  @!P0 STG.E desc[UR4][R8.64], R0 ;  /* 0x0000000008008986 */ /* 0x0003e8000c101904 */
[----:B------:R1:W-:Y:S01]  /*01e0*/  @!P0 STG.E desc[UR4][R2.64], R0 ;  /* 0x0000000002008986 */ /* 0x0003e2000c101904 */
[----:B------:R-:W-:Y:S05]  /*01f0*/  @P0 EXIT ;  /* 0x000000000000094d */ /* 0x000fea0003800000 */
[----:B------:R-:W-:Y:S01]  /*0200*/  STG.E desc[UR4][R4.64], R0 ;  /* 0x0000000004007986 */ /* 0x000fe2000c101904 */
[----:B------:R-:W-:Y:S05]  /*0210*/  EXIT ;  /* 0x000000000000794d */ /* 0x000fea0003800000 */
.L_x_0:
[----:B------:R-:W-:-:S00]  /*0220*/  BRA `(.L_x_0) ;  /* 0xfffffffc00fc7947 */ /* 0x000fc0000383ffff */
[----:B------:R-:W-:-:S00]  /*0230*/  NOP ;  /* 0x0000000000007918 */ /* 0x000fc00000000000 */
        /* <DEDUP_REMOVED lines=12> */
.L_x_1:


//--------------------- .nv.constant0.triton_poi_fused_cat_103 --------------------------
	.section	.nv.constant0.triton_poi_fused_cat_103,"a",@progbits
	.sectionflags	@""
	.align	4
.nv.constant0.triton_poi_fused_cat_103:
	.zero		572
